	.headerflags	@"EF_CUDA_TEXMODE_UNIFIED EF_CUDA_64BIT_ADDRESS EF_CUDA_ACCELERATORS EF_CUDA_SM90 EF_CUDA_VIRTUAL_SM(EF_CUDA_SM90)"
	.elftype	@"ET_EXEC"


//--------------------- .nv.info                  --------------------------
	.section	.nv.info,"",@"SHT_CUDA_INFO"
	.align	4


	//----- nvinfo : EIATTR_REGCOUNT
	.align		4
        /*0000*/ 	.byte	0x04, 0x2f
        /*0002*/ 	.short	(.L_1 - .L_0)
	.align		4
.L_0:
        /*0004*/ 	.word	index@(triton_poi_fused_add_3)
        /*0008*/ 	.word	0x0000000e


	//----- nvinfo : EIATTR_MIN_STACK_SIZE
	.align		4
.L_1:
        /*000c*/ 	.byte	0x04, 0x12
        /*000e*/ 	.short	(.L_3 - .L_2)
	.align		4
.L_2:
        /*0010*/ 	.word	index@(triton_poi_fused_add_3)
        /*0014*/ 	.word	0x00000000


	//----- nvinfo : EIATTR_FRAME_SIZE
	.align		4
.L_3:
        /*0018*/ 	.byte	0x04, 0x11
        /*001a*/ 	.short	(.L_5 - .L_4)
	.align		4
.L_4:
        /*001c*/ 	.word	index@(triton_poi_fused_add_3)
        /*0020*/ 	.word	0x00000000


	//----- nvinfo : EIATTR_MIN_STACK_SIZE
	.align		4
.L_5:
        /*0024*/ 	.byte	0x04, 0x12
        /*0026*/ 	.short	(.L_7 - .L_6)
	.align		4
.L_6:
        /*0028*/ 	.word	index@(triton_poi_fused_add_3)
        /*002c*/ 	.word	0x00000000
.L_7:


//--------------------- .nv.info.triton_poi_fused_add_3 --------------------------
	.section	.nv.info.triton_poi_fused_add_3,"",@"SHT_CUDA_INFO"
	.sectionflags	@""
	.align	4


	//----- nvinfo : EIATTR_CUDA_API_VERSION
	.align		4
        /*0000*/ 	.byte	0x04, 0x37
        /*0002*/ 	.short	(.L_9 - .L_8)
.L_8:
        /*0004*/ 	.word	0x0000007c


	//----- nvinfo : EIATTR_KPARAM_INFO
	.align		4
.L_9:
        /*0008*/ 	.byte	0x04, 0x17
        /*000a*/ 	.short	(.L_11 - .L_10)
.L_10:
        /*000c*/ 	.word	0x00000000
        /*0010*/ 	.short	0x0003
        /*0012*/ 	.short	0x0018
        /*0014*/ 	.byte	0x00, 0xf0, 0x11, 0x00


	//----- nvinfo : EIATTR_KPARAM_INFO
	.align		4
.L_11:
        /*0018*/ 	.byte	0x04, 0x17
        /*001a*/ 	.short	(.L_13 - .L_12)
.L_12:
        /*001c*/ 	.word	0x00000000
        /*0020*/ 	.short	0x0002
        /*0022*/ 	.short	0x0010
        /*0024*/ 	.byte	0x00, 0xf4, 0x21, 0x00


	//----- nvinfo : EIATTR_KPARAM_INFO
	.align		4
.L_13:
        /*0028*/ 	.byte	0x04, 0x17
        /*002a*/ 	.short	(.L_15 - .L_14)
.L_14:
        /*002c*/ 	.word	0x00000000
        /*0030*/ 	.short	0x0001
        /*0032*/ 	.short	0x0008
        /*0034*/ 	.byte	0x00, 0xf4, 0x21, 0x00


	//----- nvinfo : EIATTR_KPARAM_INFO
	.align		4
.L_15:
        /*0038*/ 	.byte	0x04, 0x17
        /*003a*/ 	.short	(.L_17 - .L_16)
.L_16:
        /*003c*/ 	.word	0x00000000
        /*0040*/ 	.short	0x0000
        /*0042*/ 	.short	0x0000
        /*0044*/ 	.byte	0x00, 0xf4, 0x21, 0x00


	//----- nvinfo : EIATTR_SPARSE_MMA_MASK
	.align		4
.L_17:
        /*0048*/ 	.byte	0x03, 0x50
        /*004a*/ 	.short	0x0000


	//----- nvinfo : EIATTR_MAXREG_COUNT
	.align		4
        /*004c*/ 	.byte	0x03, 0x1b
        /*004e*/ 	.short	0x00ff


	//----- nvinfo : EIATTR_EXIT_INSTR_OFFSETS
	.align		4
        /*0050*/ 	.byte	0x04, 0x1c
        /*0052*/ 	.short	(.L_19 - .L_18)


	//   ....[0]....
.L_18:
        /*0054*/ 	.word	0x000001a0


	//   ....[1]....
        /*0058*/ 	.word	0x000001c0


	//----- nvinfo : EIATTR_REQNTID
	.align		4
.L_19:
        /*005c*/ 	.byte	0x04, 0x10
        /*005e*/ 	.short	(.L_21 - .L_20)
.L_20:
        /*0060*/ 	.word	0x00000080
        /*0064*/ 	.word	0x00000001
        /*0068*/ 	.word	0x00000001


	//----- nvinfo : EIATTR_CBANK_PARAM_SIZE
	.align		4
.L_21:
        /*006c*/ 	.byte	0x03, 0x19
        /*006e*/ 	.short	0x001c


	//----- nvinfo : EIATTR_PARAM_CBANK
	.align		4
        /*0070*/ 	.byte	0x04, 0x0a
        /*0072*/ 	.short	(.L_23 - .L_22)
	.align		4
.L_22:
        /*0074*/ 	.word	index@(.nv.constant0.triton_poi_fused_add_3)
        /*0078*/ 	.short	0x0210
        /*007a*/ 	.short	0x001c


	//----- nvinfo : EIATTR_SW_WAR
	.align		4
.L_23:
        /*007c*/ 	.byte	0x04, 0x36
        /*007e*/ 	.short	(.L_25 - .L_24)
.L_24:
        /*0080*/ 	.word	0x00000008
.L_25:


//--------------------- .nv.callgraph             --------------------------
	.section	.nv.callgraph,"",@"SHT_CUDA_CALLGRAPH"
	.align	4
	.sectionentsize	8
	.align		4
        /*0000*/ 	.word	0x00000000
	.align		4
        /*0004*/ 	.word	0xffffffff
	.align		4
        /*0008*/ 	.word	0x00000000
	.align		4
        /*000c*/ 	.word	0xfffffffe
	.align		4
        /*0010*/ 	.word	0x00000000
	.align		4
        /*0014*/ 	.word	0xfffffffd
	.align		4
        /*0018*/ 	.word	0x00000000
	.align		4
        /*001c*/ 	.word	0xfffffffc


//--------------------- .text.triton_poi_fused_add_3 --------------------------
	.section	.text.triton_poi_fused_add_3,"ax",@progbits
	.align	128
        .global         triton_poi_fused_add_3
        .type           triton_poi_fused_add_3,@function
        .size           triton_poi_fused_add_3,(.L_x_1 - triton_poi_fused_add_3)
        .other          triton_poi_fused_add_3,@"STO_CUDA_ENTRY STV_DEFAULT"
triton_poi_fused_add_3:
.text.triton_poi_fused_add_3:
[----:B------:R-:W0:Y:S02]  /*0000*/  LDC R1, c[0x0][0x28] ;  /* 0x00000a00ff017b82 */ /* 0x000e240000000800 */
[----:B------:R-:W1:Y:S01]  /*0010*/  S2R R0, SR_TID.X ;  /* 0x0000000000007919 */ /* 0x000e620000002100 */
[----:B------:R-:W2:Y:S01]  /*0020*/  LDC.64 R6, c[0x0][0x220] ;  /* 0x00008800ff067b82 */ /* 0x000ea20000000a00 */
[----:B------:R-:W-:Y:S01]  /*0030*/  ULDC.64 UR4, c[0x0][0x208] ;  /* 0x0000820000047ab9 */ /* 0x000fe20000000a00 */
[----:B------:R-:W3:Y:S06]  /*0040*/  S2R R9, SR_CTAID.X ;  /* 0x0000000000097919 */ /* 0x000eec0000002500 */
[----:B------:R-:W4:Y:S08]  /*0050*/  LDC.64 R4, c[0x0][0x210] ;  /* 0x00008400ff047b82 */ /* 0x000f300000000a00 */
[----:B------:R-:W5:Y:S01]  /*0060*/  LDC.64 R2, c[0x0][0x218] ;  /* 0x00008600ff027b82 */ /* 0x000f620000000a00 */
[----:B-1----:R-:W-:-:S02]  /*0070*/  LOP3.LUT R0, R0, 0x7f, RZ, 0xc0, !PT ;  /* 0x0000007f00007812 */ /* 0x002fc400078ec0ff */
[----:B---3--:R-:W-:-:S03]  /*0080*/  SHF.R.S32.HI R8, RZ, 0x18, R9 ;  /* 0x00000018ff087819 */ /* 0x008fc60000011409 */
[----:B------:R-:W-:Y:S01]  /*0090*/  IMAD R9, R9, 0x80, R0 ;  /* 0x0000008009097824 */ /* 0x000fe200078e0200 */
[----:B------:R-:W-:Y:S01]  /*00a0*/  SGXT R0, R8, 0x1 ;  /* 0x000000010800781a */ /* 0x000fe20000000200 */
[----:B------:R-:W-:-:S03]  /*00b0*/  HFMA2.MMA R8, -RZ, RZ, 0, 0 ;  /* 0x00000000ff087435 */ /* 0x000fc600000001ff */
[C---:B------:R-:W-:Y:S01]  /*00c0*/  ISETP.GE.AND P0, PT, R9.reuse, 0x100, PT ;  /* 0x000001000900780c */ /* 0x040fe20003f06270 */
[----:B----4-:R-:W-:Y:S01]  /*00d0*/  IMAD.WIDE R4, R9, 0x4, R4 ;  /* 0x0000000409047825 */ /* 0x010fe200078e0204 */
[----:B------:R-:W-:-:S04]  /*00e0*/  LEA.HI R0, R0, R9, RZ, 0x2 ;  /* 0x0000000900007211 */ /* 0x000fc800078f10ff */
[----:B------:R-:W-:-:S04]  /*00f0*/  LOP3.LUT R0, R0, 0xfffffffc, RZ, 0xc0, !PT ;  /* 0xfffffffc00007812 */ /* 0x000fc800078ec0ff */
[----:B------:R-:W-:Y:S01]  /*0100*/  IADD3 R11, R9, -R0, RZ ;  /* 0x80000000090b7210 */ /* 0x000fe20007ffe0ff */
[----:B-----5:R-:W-:Y:S02]  /*0110*/  IMAD.WIDE R2, R9, 0x4, R2 ;  /* 0x0000000409027825 */ /* 0x020fe400078e0202 */
[----:B------:R-:W3:Y:S02]  /*0120*/  @!P0 LDG.E R8, desc[UR4][R4.64] ;  /* 0x0000000404088981 */ /* 0x000ee4000c1e1900 */
[----:B--2---:R-:W-:-:S04]  /*0130*/  IMAD.WIDE R6, R11, 0x4, R6 ;  /* 0x000000040b067825 */ /* 0x004fc800078e0206 */
[----:B------:R-:W-:Y:S02]  /*0140*/  IMAD.MOV.U32 R11, RZ, RZ, RZ ;  /* 0x000000ffff0b7224 */ /* 0x000fe400078e00ff */
[----:B------:R-:W-:-:S04]  /*0150*/  IMAD.MOV.U32 R0, RZ, RZ, RZ ;  /* 0x000000ffff007224 */ /* 0x000fc800078e00ff */
[----:B------:R-:W3:Y:S04]  /*0160*/  @!P0 LDG.E.EL R11, desc[UR4][R6.64] ;  /* 0x00000004060b8981 */ /* 0x000ee8000c2e1900 */
[----:B------:R-:W2:Y:S01]  /*0170*/  @!P0 LDG.E R0, desc[UR4][R2.64] ;  /* 0x0000000402008981 */ /* 0x000ea2000c1e1900 */
[----:B---3--:R-:W-:-:S04]  /*0180*/  FADD R11, R11, R8 ;  /* 0x000000080b0b7221 */ /* 0x008fc80000000000 */
[----:B--2---:R-:W-:Y:S01]  /*0190*/  FADD R11, R11, R0 ;  /* 0x000000000b0b7221 */ /* 0x004fe20000000000 */
[----:B------:R-:W-:Y:S06]  /*01a0*/  @P0 EXIT ;  /* 0x000000000000094d */ /* 0x000fec0003800000 */
[----:B------:R-:W-:Y:S01]  /*01b0*/  STG.E desc[UR4][R4.64], R11 ;  /* 0x0000000b04007986 */ /* 0x000fe2000c101904 */
[----:B------:R-:W-:Y:S05]  /*01c0*/  EXIT ;  /* 0x000000000000794d */ /* 0x000fea0003800000 */
.L_x_0:
[----:B------:R-:W-:-:S00]  /*01d0*/  BRA `(.L_x_0) ;  /* 0xfffffffc00fc7947 */ /* 0x000fc0000383ffff */
[----:B------:R-:W-:-:S00]  /*01e0*/  NOP ;  /* 0x0000000000007918 */ /* 0x000fc00000000000 */
        /* <DEDUP_REMOVED lines=9> */
.L_x_1:


//--------------------- .nv.constant0.triton_poi_fused_add_3 --------------------------
	.section	.nv.constant0.triton_poi_fused_add_3,"a",@progbits
	.sectionflags	@""
	.align	4
.nv.constant0.triton_poi_fused_add_3:
	.zero		556
